//
// Generated by NVIDIA NVVM Compiler
//
// Compiler Build ID: CL-36424714
// Cuda compilation tools, release 13.0, V13.0.88
// Based on NVVM 20.0.0
//

.version 9.0
.target sm_100
.address_size 64

	// .globl	_Z5printv
.extern .func  (.param .b32 func_retval0) vprintf
(
	.param .b64 vprintf_param_0,
	.param .b64 vprintf_param_1
)
;
.global .align 1 .b8 $str[7] = {70, 65, 87, 75, 75, 75};

.visible .entry _Z5printv()
{
	.reg .b32 	%r<3>;
	.reg .b64 	%rd<3>;

	mov.u64 	%rd1, $str;
	cvta.global.u64 	%rd2, %rd1;
	{ // callseq 0, 0
	.param .b64 param0;
	st.param.b64 	[param0], %rd2;
	.param .b64 param1;
	st.param.b64 	[param1], 0;
	.param .b32 retval0;
	call.uni (retval0), 
	vprintf, 
	(
	param0, 
	param1
	);
	ld.param.b32 	%r1, [retval0];
	} // callseq 0
	ret;

}


// ===== COMPILED SASS (sm_100) =====

	.target	sm_100

	.elftype	@"ET_EXEC"


//--------------------- .note.nv.tkinfo           --------------------------
	.section	.note.nv.tkinfo,"",@"SHT_NOTE"
	.sectionflags	@"SHF_NOTE_NV_TKINFO"
	.tkinfo
        /*0018*/ 	.word	0x00000002
        /*0030*/ 	.string	""
        /*0030*/ 	.string	"ptxas"
        /*0030*/ 	.string	"Cuda compilation tools, release 13.0, V13.0.88"
        /*0030*/ 	.string	"Build cuda_13.0.r13.0/compiler.36424714_0"
        /*0030*/ 	.string	"-arch sm_100 -m 64 "



//--------------------- .note.nv.cuinfo           --------------------------
	.section	.note.nv.cuinfo,"",@"SHT_NOTE"
	.sectionflags	@"SHF_NOTE_NV_CUINFO"
        /*0018*/ 	.short	0x0002
        /*001a*/ 	.short	0x0064
        /*001c*/ 	.short	0x0082
	.zero		2


//--------------------- .nv.info                  --------------------------
	.section	.nv.info,"",@"SHT_CUDA_INFO"
	.align	4


	//----- nvinfo : EIATTR_REGCOUNT
	.align		4
        /*0000*/ 	.byte	0x04, 0x2f
        /*0002*/ 	.short	(.L_2 - .L_1)
	.align		4
.L_1:
        /*0004*/ 	.word	index@(_Z5printv)
        /*0008*/ 	.word	0x00000018


	//----- nvinfo : EIATTR_FRAME_SIZE
	.align		4
.L_2:
        /*000c*/ 	.byte	0x04, 0x11
        /*000e*/ 	.short	(.L_4 - .L_3)
	.align		4
.L_3:
        /*0010*/ 	.word	index@(_Z5printv)
        /*0014*/ 	.word	0x00000000


	//----- nvinfo : EIATTR_MIN_STACK_SIZE
	.align		4
.L_4:
        /*0018*/ 	.byte	0x04, 0x12
        /*001a*/ 	.short	(.L_6 - .L_5)
	.align		4
.L_5:
        /*001c*/ 	.word	index@(_Z5printv)
        /*0020*/ 	.word	0x00000000
.L_6:


//--------------------- .nv.compat                --------------------------
	.section	.nv.compat,"",@"SHT_CUDA_COMPAT_INFO"
	.align	4
        /*0000*/ 	.byte	0x02, 0x09, 0x00, 0x00, 0x02, 0x02, 0x01, 0x00, 0x02, 0x05, 0x05, 0x00, 0x03, 0x07, 0x01, 0x01
        /*0010*/ 	.byte	0x02, 0x03, 0x00, 0x00, 0x02, 0x06, 0x01, 0x00, 0x04, 0x0b, 0x08, 0x00, 0x09, 0x00, 0x00, 0x00
        /*0020*/ 	.byte	0x00, 0x00, 0x00, 0x00


//--------------------- .nv.info._Z5printv        --------------------------
	.section	.nv.info._Z5printv,"",@"SHT_CUDA_INFO"
	.sectionflags	@""
	.align	4


	//----- nvinfo : EIATTR_CUDA_API_VERSION
	.align		4
        /*0000*/ 	.byte	0x04, 0x37
        /*0002*/ 	.short	(.L_8 - .L_7)
.L_7:
        /*0004*/ 	.word	0x00000082


	//----- nvinfo : EIATTR_SPARSE_MMA_MASK
	.align		4
.L_8:
        /*0008*/ 	.byte	0x03, 0x50
        /*000a*/ 	.short	0x0000


	//----- nvinfo : EIATTR_MAXREG_COUNT
	.align		4
        /*000c*/ 	.byte	0x03, 0x1b
        /*000e*/ 	.short	0x00ff


	//----- nvinfo : EIATTR_EXTERNS
	.align		4
        /*0010*/ 	.byte	0x04, 0x0f
        /*0012*/ 	.short	(.L_10 - .L_9)


	//   ....[0]....
	.align		4
.L_9:
        /*0014*/ 	.word	index@(vprintf)


	//----- nvinfo : EIATTR_MERCURY_ISA_VERSION
	.align		4
.L_10:
        /*0018*/ 	.byte	0x03, 0x5f
        /*001a*/ 	.short	0x0101


	//----- nvinfo : EIATTR_VRC_CTA_INIT_COUNT
	.align		4
        /*001c*/ 	.byte	0x02, 0x4a
	.zero		1
	.zero		1


	//----- nvinfo : EIATTR_SYSCALL_OFFSETS
	.align		4
        /*0020*/ 	.byte	0x04, 0x46
        /*0022*/ 	.short	(.L_12 - .L_11)


	//   ....[0]....
.L_11:
        /*0024*/ 	.word	0x00000080


	//----- nvinfo : EIATTR_EXIT_INSTR_OFFSETS
	.align		4
.L_12:
        /*0028*/ 	.byte	0x04, 0x1c
        /*002a*/ 	.short	(.L_14 - .L_13)


	//   ....[0]....
.L_13:
        /*002c*/ 	.word	0x00000090


	//----- nvinfo : EIATTR_SW_WAR
	.align		4
.L_14:
        /*0030*/ 	.byte	0x04, 0x36
        /*0032*/ 	.short	(.L_16 - .L_15)
.L_15:
        /*0034*/ 	.word	0x00000008
.L_16:


//--------------------- .nv.callgraph             --------------------------
	.section	.nv.callgraph,"",@"SHT_CUDA_CALLGRAPH"
	.align	4
	.sectionentsize	8
	.align		4
        /*0000*/ 	.word	0x00000000
	.align		4
        /*0004*/ 	.word	0xffffffff
	.align		4
        /*0008*/ 	.word	index@(_Z5printv)
	.align		4
        /*000c*/ 	.word	index@(vprintf)
	.align		4
        /*0010*/ 	.word	0x00000000
	.align		4
        /*0014*/ 	.word	0xfffffffe
	.align		4
        /*0018*/ 	.word	0x00000000
	.align		4
        /*001c*/ 	.word	0xfffffffd
	.align		4
        /*0020*/ 	.word	0x00000000
	.align		4
        /*0024*/ 	.word	0xfffffffc


//--------------------- .nv.constant4             --------------------------
	.section	.nv.constant4,"a",@progbits
	.align	8
	.align		8
.nv.constant4:
        /*0000*/ 	.dword	vprintf
	.align		8
        /*0008*/ 	.dword	$str


//--------------------- .text._Z5printv           --------------------------
	.section	.text._Z5printv,"ax",@progbits
	.align	128
        .global         _Z5printv
        .type           _Z5printv,@function
        .size           _Z5printv,(.L_x_2 - _Z5printv)
        .other          _Z5printv,@"STO_CUDA_ENTRY STV_DEFAULT"
_Z5printv:
.text._Z5printv:
[----:B------:R-:W0:Y:S01]  /*0000*/  LDC R1, c[0x0][0x37c] ;  /* 0x0000df00ff017b82 */ /* 0x000e220000000800 */
[----:B------:R-:W-:Y:S01]  /*0010*/  MOV R0, 0x0 ;  /* 0x0000000000007802 */ /* 0x000fe20000000f00 */
[----:B------:R-:W1:Y:S01]  /*0020*/  LDCU.64 UR4, c[0x4][0x8] ;  /* 0x01000100ff0477ac */ /* 0x000e620008000a00 */
[----:B------:R-:W-:-:S05]  /*0030*/  CS2R R6, SRZ ;  /* 0x0000000000067805 */ /* 0x000fca000001ff00 */
[----:B------:R2:W3:Y:S01]  /*0040*/  LDC.64 R2, c[0x4][R0] ;  /* 0x0100000000027b82 */ /* 0x0004e20000000a00 */
[----:B-1----:R-:W-:Y:S02]  /*0050*/  IMAD.U32 R4, RZ, RZ, UR4 ;  /* 0x00000004ff047e24 */ /* 0x002fe4000f8e00ff */
[----:B--2---:R-:W-:-:S07]  /*0060*/  IMAD.U32 R5, RZ, RZ, UR5 ;  /* 0x00000005ff057e24 */ /* 0x004fce000f8e00ff */
[----:B------:R-:W-:-:S07]  /*0070*/  LEPC R20, `(.L_x_0) ;  /* 0x000000001014794e */ /* 0x000fce0000000000 */
[----:B0--3--:R-:W-:Y:S05]  /*0080*/  CALL.ABS.NOINC R2 ;  /* 0x0000000002007343 */ /* 0x009fea0003c00000 */
.L_x_0:
[----:B------:R-:W-:Y:S05]  /*0090*/  EXIT ;  /* 0x000000000000794d */ /* 0x000fea0003800000 */
.L_x_1:
[----:B------:R-:W-:-:S00]  /*00a0*/  BRA `(.L_x_1) ;  /* 0xfffffffc00fc7947 */ /* 0x000fc0000383ffff */
[----:B------:R-:W-:-:S00]  /*00b0*/  NOP ;  /* 0x0000000000007918 */ /* 0x000fc00000000000 */
        /* <DEDUP_REMOVED lines=12> */
.L_x_2:


//--------------------- .nv.global.init           --------------------------
	.section	.nv.global.init,"aw",@progbits
.nv.global.init:
	.type		$str,@object
	.size		$str,(.L_0 - $str)
$str:
        /*0000*/ 	.byte	0x46, 0x41, 0x57, 0x4b, 0x4b, 0x4b, 0x00
.L_0:


//--------------------- .nv.shared.reserved.0     --------------------------
	.section	.nv.shared.reserved.0,"aw",@nobits
	.weak		__nv_reservedSMEM_offset_0_alias
	.size		__nv_reservedSMEM_offset_0_alias, 0, 64
	.other		__nv_reservedSMEM_offset_0_alias,@"STO_CUDA_RESERVED_SHARED STV_DEFAULT"
__nv_reservedSMEM_offset_0_alias:
	.zero		0
	.zero		64


//--------------------- .nv.constant0._Z5printv   --------------------------
	.section	.nv.constant0._Z5printv,"a",@progbits
	.sectionflags	@""
	.align	4
.nv.constant0._Z5printv:
	.zero		896


//--------------------- SYMBOLS --------------------------

	.type		.nv.reservedSmem.offset0,@object
	.size		.nv.reservedSmem.offset0,0x4
	.type		vprintf,@function
